//
// Generated by NVIDIA NVVM Compiler
//
// Compiler Build ID: CL-36424714
// Cuda compilation tools, release 13.0, V13.0.88
// Based on NVVM 20.0.0
//

.version 9.0
.target sm_100
.address_size 64

	// .globl	_Z10SumarTodosPfS_

.visible .entry _Z10SumarTodosPfS_(
	.param .u64 .ptr .align 1 _Z10SumarTodosPfS__param_0,
	.param .u64 .ptr .align 1 _Z10SumarTodosPfS__param_1
)
{
	.reg .b32 	%r<5>;
	.reg .b32 	%f<3>;
	.reg .b64 	%rd<7>;

	ld.param.u64 	%rd1, [_Z10SumarTodosPfS__param_0];
	ld.param.u64 	%rd2, [_Z10SumarTodosPfS__param_1];
	cvta.to.global.u64 	%rd3, %rd2;
	cvta.to.global.u64 	%rd4, %rd1;
	mov.u32 	%r1, %ctaid.x;
	mov.u32 	%r2, %ntid.x;
	mov.u32 	%r3, %tid.x;
	mad.lo.s32 	%r4, %r1, %r2, %r3;
	mul.wide.s32 	%rd5, %r4, 4;
	add.s64 	%rd6, %rd4, %rd5;
	ld.global.f32 	%f1, [%rd6];
	atom.global.add.f32 	%f2, [%rd3], %f1;
	ret;

}


// ===== COMPILED SASS (sm_100) =====

	.target	sm_100

	.elftype	@"ET_EXEC"


//--------------------- .note.nv.tkinfo           --------------------------
	.section	.note.nv.tkinfo,"",@"SHT_NOTE"
	.sectionflags	@"SHF_NOTE_NV_TKINFO"
	.tkinfo
        /*0018*/ 	.word	0x00000002
        /*0030*/ 	.string	""
        /*0030*/ 	.string	"ptxas"
        /*0030*/ 	.string	"Cuda compilation tools, release 13.0, V13.0.88"
        /*0030*/ 	.string	"Build cuda_13.0.r13.0/compiler.36424714_0"
        /*0030*/ 	.string	"-arch sm_100 -m 64 "



//--------------------- .note.nv.cuinfo           --------------------------
	.section	.note.nv.cuinfo,"",@"SHT_NOTE"
	.sectionflags	@"SHF_NOTE_NV_CUINFO"
        /*0018*/ 	.short	0x0002
        /*001a*/ 	.short	0x0064
        /*001c*/ 	.short	0x0082
	.zero		2


//--------------------- .nv.info                  --------------------------
	.section	.nv.info,"",@"SHT_CUDA_INFO"
	.align	4


	//----- nvinfo : EIATTR_REGCOUNT
	.align		4
        /*0000*/ 	.byte	0x04, 0x2f
        /*0002*/ 	.short	(.L_1 - .L_0)
	.align		4
.L_0:
        /*0004*/ 	.word	index@(_Z10SumarTodosPfS_)
        /*0008*/ 	.word	0x00000008


	//----- nvinfo : EIATTR_FRAME_SIZE
	.align		4
.L_1:
        /*000c*/ 	.byte	0x04, 0x11
        /*000e*/ 	.short	(.L_3 - .L_2)
	.align		4
.L_2:
        /*0010*/ 	.word	index@(_Z10SumarTodosPfS_)
        /*0014*/ 	.word	0x00000000


	//----- nvinfo : EIATTR_MIN_STACK_SIZE
	.align		4
.L_3:
        /*0018*/ 	.byte	0x04, 0x12
        /*001a*/ 	.short	(.L_5 - .L_4)
	.align		4
.L_4:
        /*001c*/ 	.word	index@(_Z10SumarTodosPfS_)
        /*0020*/ 	.word	0x00000000
.L_5:


//--------------------- .nv.compat                --------------------------
	.section	.nv.compat,"",@"SHT_CUDA_COMPAT_INFO"
	.align	4
        /*0000*/ 	.byte	0x02, 0x09, 0x00, 0x00, 0x02, 0x02, 0x01, 0x00, 0x02, 0x05, 0x05, 0x00, 0x03, 0x07, 0x01, 0x01
        /*0010*/ 	.byte	0x02, 0x03, 0x00, 0x00, 0x02, 0x06, 0x01, 0x00, 0x04, 0x0b, 0x08, 0x00, 0x09, 0x00, 0x00, 0x00
        /*0020*/ 	.byte	0x00, 0x00, 0x00, 0x00


//--------------------- .nv.info._Z10SumarTodosPfS_ --------------------------
	.section	.nv.info._Z10SumarTodosPfS_,"",@"SHT_CUDA_INFO"
	.sectionflags	@""
	.align	4


	//----- nvinfo : EIATTR_CUDA_API_VERSION
	.align		4
        /*0000*/ 	.byte	0x04, 0x37
        /*0002*/ 	.short	(.L_7 - .L_6)
.L_6:
        /*0004*/ 	.word	0x00000082


	//----- nvinfo : EIATTR_KPARAM_INFO
	.align		4
.L_7:
        /*0008*/ 	.byte	0x04, 0x17
        /*000a*/ 	.short	(.L_9 - .L_8)
.L_8:
        /*000c*/ 	.word	0x00000000
        /*0010*/ 	.short	0x0001
        /*0012*/ 	.short	0x0008
        /*0014*/ 	.byte	0x00, 0xf5, 0x21, 0x00


	//----- nvinfo : EIATTR_KPARAM_INFO
	.align		4
.L_9:
        /*0018*/ 	.byte	0x04, 0x17
        /*001a*/ 	.short	(.L_11 - .L_10)
.L_10:
        /*001c*/ 	.word	0x00000000
        /*0020*/ 	.short	0x0000
        /*0022*/ 	.short	0x0000
        /*0024*/ 	.byte	0x00, 0xf5, 0x21, 0x00


	//----- nvinfo : EIATTR_SPARSE_MMA_MASK
	.align		4
.L_11:
        /*0028*/ 	.byte	0x03, 0x50
        /*002a*/ 	.short	0x0000


	//----- nvinfo : EIATTR_MAXREG_COUNT
	.align		4
        /*002c*/ 	.byte	0x03, 0x1b
        /*002e*/ 	.short	0x00ff


	//----- nvinfo : EIATTR_MERCURY_ISA_VERSION
	.align		4
        /*0030*/ 	.byte	0x03, 0x5f
        /*0032*/ 	.short	0x0101


	//----- nvinfo : EIATTR_VRC_CTA_INIT_COUNT
	.align		4
        /*0034*/ 	.byte	0x02, 0x4a
	.zero		1
	.zero		1


	//----- nvinfo : EIATTR_EXIT_INSTR_OFFSETS
	.align		4
        /*0038*/ 	.byte	0x04, 0x1c
        /*003a*/ 	.short	(.L_13 - .L_12)


	//   ....[0]....
.L_12:
        /*003c*/ 	.word	0x000000b0


	//----- nvinfo : EIATTR_CBANK_PARAM_SIZE
	.align		4
.L_13:
        /*0040*/ 	.byte	0x03, 0x19
        /*0042*/ 	.short	0x0010


	//----- nvinfo : EIATTR_PARAM_CBANK
	.align		4
        /*0044*/ 	.byte	0x04, 0x0a
        /*0046*/ 	.short	(.L_15 - .L_14)
	.align		4
.L_14:
        /*0048*/ 	.word	index@(.nv.constant0._Z10SumarTodosPfS_)
        /*004c*/ 	.short	0x0380
        /*004e*/ 	.short	0x0010


	//----- nvinfo : EIATTR_SW_WAR
	.align		4
.L_15:
        /*0050*/ 	.byte	0x04, 0x36
        /*0052*/ 	.short	(.L_17 - .L_16)
.L_16:
        /*0054*/ 	.word	0x00000008
.L_17:


//--------------------- .nv.callgraph             --------------------------
	.section	.nv.callgraph,"",@"SHT_CUDA_CALLGRAPH"
	.align	4
	.sectionentsize	8
	.align		4
        /*0000*/ 	.word	0x00000000
	.align		4
        /*0004*/ 	.word	0xffffffff
	.align		4
        /*0008*/ 	.word	0x00000000
	.align		4
        /*000c*/ 	.word	0xfffffffe
	.align		4
        /*0010*/ 	.word	0x00000000
	.align		4
        /*0014*/ 	.word	0xfffffffd
	.align		4
        /*0018*/ 	.word	0x00000000
	.align		4
        /*001c*/ 	.word	0xfffffffc


//--------------------- .text._Z10SumarTodosPfS_  --------------------------
	.section	.text._Z10SumarTodosPfS_,"ax",@progbits
	.align	128
        .global         _Z10SumarTodosPfS_
        .type           _Z10SumarTodosPfS_,@function
        .size           _Z10SumarTodosPfS_,(.L_x_1 - _Z10SumarTodosPfS_)
        .other          _Z10SumarTodosPfS_,@"STO_CUDA_ENTRY STV_DEFAULT"
_Z10SumarTodosPfS_:
.text._Z10SumarTodosPfS_:
[----:B------:R-:W-:Y:S01]  /*0000*/  LDC R1, c[0x0][0x37c] ;  /* 0x0000df00ff017b82 */ /* 0x000fe20000000800 */
[----:B------:R-:W0:Y:S07]  /*0010*/  S2R R0, SR_TID.X ;  /* 0x0000000000007919 */ /* 0x000e2e0000002100 */
[----:B------:R-:W0:Y:S01]  /*0020*/  S2UR UR6, SR_CTAID.X ;  /* 0x00000000000679c3 */ /* 0x000e220000002500 */
[----:B------:R-:W1:Y:S07]  /*0030*/  LDCU.64 UR4, c[0x0][0x358] ;  /* 0x00006b00ff0477ac */ /* 0x000e6e0008000a00 */
[----:B------:R-:W0:Y:S08]  /*0040*/  LDC R5, c[0x0][0x360] ;  /* 0x0000d800ff057b82 */ /* 0x000e300000000800 */
[----:B------:R-:W2:Y:S01]  /*0050*/  LDC.64 R2, c[0x0][0x380] ;  /* 0x0000e000ff027b82 */ /* 0x000ea20000000a00 */
[----:B0-----:R-:W-:-:S04]  /*0060*/  IMAD R5, R5, UR6, R0 ;  /* 0x0000000605057c24 */ /* 0x001fc8000f8e0200 */
[----:B--2---:R-:W-:-:S06]  /*0070*/  IMAD.WIDE R2, R5, 0x4, R2 ;  /* 0x0000000405027825 */ /* 0x004fcc00078e0202 */
[----:B-1----:R-:W2:Y:S01]  /*0080*/  LDG.E R3, desc[UR4][R2.64] ;  /* 0x0000000402037981 */ /* 0x002ea2000c1e1900 */
[----:B------:R-:W2:Y:S03]  /*0090*/  LDC.64 R4, c[0x0][0x388] ;  /* 0x0000e200ff047b82 */ /* 0x000ea60000000a00 */
[----:B--2---:R-:W-:Y:S01]  /*00a0*/  REDG.E.ADD.F32.FTZ.RN.STRONG.GPU desc[UR4][R4.64], R3 ;  /* 0x00000003040079a6 */ /* 0x004fe2000c12f304 */
[----:B------:R-:W-:Y:S05]  /*00b0*/  EXIT ;  /* 0x000000000000794d */ /* 0x000fea0003800000 */
.L_x_0:
[----:B------:R-:W-:-:S00]  /*00c0*/  BRA `(.L_x_0) ;  /* 0xfffffffc00fc7947 */ /* 0x000fc0000383ffff */
[----:B------:R-:W-:-:S00]  /*00d0*/  NOP ;  /* 0x0000000000007918 */ /* 0x000fc00000000000 */
        /* <DEDUP_REMOVED lines=10> */
.L_x_1:


//--------------------- .nv.shared.reserved.0     --------------------------
	.section	.nv.shared.reserved.0,"aw",@nobits
	.weak		__nv_reservedSMEM_offset_0_alias
	.size		__nv_reservedSMEM_offset_0_alias, 0, 64
	.other		__nv_reservedSMEM_offset_0_alias,@"STO_CUDA_RESERVED_SHARED STV_DEFAULT"
__nv_reservedSMEM_offset_0_alias:
	.zero		0
	.zero		64


//--------------------- .nv.constant0._Z10SumarTodosPfS_ --------------------------
	.section	.nv.constant0._Z10SumarTodosPfS_,"a",@progbits
	.sectionflags	@""
	.align	4
.nv.constant0._Z10SumarTodosPfS_:
	.zero		912


//--------------------- SYMBOLS --------------------------

	.type		.nv.reservedSmem.offset0,@object
	.size		.nv.reservedSmem.offset0,0x4
